	.headerflags	@"EF_CUDA_TEXMODE_UNIFIED EF_CUDA_64BIT_ADDRESS EF_CUDA_ACCELERATORS EF_CUDA_SM90 EF_CUDA_VIRTUAL_SM(EF_CUDA_SM90)"
	.elftype	@"ET_EXEC"


//--------------------- .nv.info                  --------------------------
	.section	.nv.info,"",@"SHT_CUDA_INFO"
	.align	4


	//----- nvinfo : EIATTR_REGCOUNT
	.align		4
        /*0000*/ 	.byte	0x04, 0x2f
        /*0002*/ 	.short	(.L_3 - .L_2)
	.align		4
.L_2:
        /*0004*/ 	.word	index@(triton_poi_fused__native_batch_norm_legit_no_training_add_relu_11)
        /*0008*/ 	.word	0x0000001e


	//----- nvinfo : EIATTR_MIN_STACK_SIZE
	.align		4
.L_3:
        /*000c*/ 	.byte	0x04, 0x12
        /*000e*/ 	.short	(.L_5 - .L_4)
	.align		4
.L_4:
        /*0010*/ 	.word	index@(triton_poi_fused__native_batch_norm_legit_no_training_add_relu_11)
        /*0014*/ 	.word	0x00000000


	//----- nvinfo : EIATTR_FRAME_SIZE
	.align		4
.L_5:
        /*0018*/ 	.byte	0x04, 0x11
        /*001a*/ 	.short	(.L_7 - .L_6)
	.align		4
.L_6:
        /*001c*/ 	.word	index@(triton_poi_fused__native_batch_norm_legit_no_training_add_relu_11)
        /*0020*/ 	.word	0x00000000


	//----- nvinfo : EIATTR_MIN_STACK_SIZE
	.align		4
.L_7:
        /*0024*/ 	.byte	0x04, 0x12
        /*0026*/ 	.short	(.L_9 - .L_8)
	.align		4
.L_8:
        /*0028*/ 	.word	index@(triton_poi_fused__native_batch_norm_legit_no_training_add_relu_11)
        /*002c*/ 	.word	0x00000000
.L_9:


//--------------------- .nv.info.triton_poi_fused__native_batch_norm_legit_no_training_add_relu_11 --------------------------
	.section	.nv.info.triton_poi_fused__native_batch_norm_legit_no_training_add_relu_11,"",@"SHT_CUDA_INFO"
	.sectionflags	@""
	.align	4


	//----- nvinfo : EIATTR_CUDA_API_VERSION
	.align		4
        /*0000*/ 	.byte	0x04, 0x37
        /*0002*/ 	.short	(.L_11 - .L_10)
.L_10:
        /*0004*/ 	.word	0x0000007c


	//----- nvinfo : EIATTR_KPARAM_INFO
	.align		4
.L_11:
        /*0008*/ 	.byte	0x04, 0x17
        /*000a*/ 	.short	(.L_13 - .L_12)
.L_12:
        /*000c*/ 	.word	0x00000000
        /*0010*/ 	.short	0x0009
        /*0012*/ 	.short	0x0044
        /*0014*/ 	.byte	0x00, 0xf0, 0x11, 0x00


	//----- nvinfo : EIATTR_KPARAM_INFO
	.align		4
.L_13:
        /*0018*/ 	.byte	0x04, 0x17
        /*001a*/ 	.short	(.L_15 - .L_14)
.L_14:
        /*001c*/ 	.word	0x00000000
        /*0020*/ 	.short	0x0008
        /*0022*/ 	.short	0x0040
        /*0024*/ 	.byte	0x00, 0xf0, 0x11, 0x00


	//----- nvinfo : EIATTR_KPARAM_INFO
	.align		4
.L_15:
        /*0028*/ 	.byte	0x04, 0x17
        /*002a*/ 	.short	(.L_17 - .L_16)
.L_16:
        /*002c*/ 	.word	0x00000000
        /*0030*/ 	.short	0x0007
        /*0032*/ 	.short	0x0038
        /*0034*/ 	.byte	0x00, 0xf4, 0x21, 0x00


	//----- nvinfo : EIATTR_KPARAM_INFO
	.align		4
.L_17:
        /*0038*/ 	.byte	0x04, 0x17
        /*003a*/ 	.short	(.L_19 - .L_18)
.L_18:
        /*003c*/ 	.word	0x00000000
        /*0040*/ 	.short	0x0006
        /*0042*/ 	.short	0x0030
        /*0044*/ 	.byte	0x00, 0xf4, 0x21, 0x00


	//----- nvinfo : EIATTR_KPARAM_INFO
	.align		4
.L_19:
        /*0048*/ 	.byte	0x04, 0x17
        /*004a*/ 	.short	(.L_21 - .L_20)
.L_20:
        /*004c*/ 	.word	0x00000000
        /*0050*/ 	.short	0x0005
        /*0052*/ 	.short	0x0028
        /*0054*/ 	.byte	0x00, 0xf4, 0x21, 0x00


	//----- nvinfo : EIATTR_KPARAM_INFO
	.align		4
.L_21:
        /*0058*/ 	.byte	0x04, 0x17
        /*005a*/ 	.short	(.L_23 - .L_22)
.L_22:
        /*005c*/ 	.word	0x00000000
        /*0060*/ 	.short	0x0004
        /*0062*/ 	.short	0x0020
        /*0064*/ 	.byte	0x00, 0xf4, 0x21, 0x00


	//----- nvinfo : EIATTR_KPARAM_INFO
	.align		4
.L_23:
        /*0068*/ 	.byte	0x04, 0x17
        /*006a*/ 	.short	(.L_25 - .L_24)
.L_24:
        /*006c*/ 	.word	0x00000000
        /*0070*/ 	.short	0x0003
        /*0072*/ 	.short	0x0018
        /*0074*/ 	.byte	0x00, 0xf4, 0x21, 0x00


	//----- nvinfo : EIATTR_KPARAM_INFO
	.align		4
.L_25:
        /*0078*/ 	.byte	0x04, 0x17
        /*007a*/ 	.short	(.L_27 - .L_26)
.L_26:
        /*007c*/ 	.word	0x00000000
        /*0080*/ 	.short	0x0002
        /*0082*/ 	.short	0x0010
        /*0084*/ 	.byte	0x00, 0xf4, 0x21, 0x00


	//----- nvinfo : EIATTR_KPARAM_INFO
	.align		4
.L_27:
        /*0088*/ 	.byte	0x04, 0x17
        /*008a*/ 	.short	(.L_29 - .L_28)
.L_28:
        /*008c*/ 	.word	0x00000000
        /*0090*/ 	.short	0x0001
        /*0092*/ 	.short	0x0008
        /*0094*/ 	.byte	0x00, 0xf4, 0x21, 0x00


	//----- nvinfo : EIATTR_KPARAM_INFO
	.align		4
.L_29:
        /*0098*/ 	.byte	0x04, 0x17
        /*009a*/ 	.short	(.L_31 - .L_30)
.L_30:
        /*009c*/ 	.word	0x00000000
        /*00a0*/ 	.short	0x0000
        /*00a2*/ 	.short	0x0000
        /*00a4*/ 	.byte	0x00, 0xf4, 0x21, 0x00


	//----- nvinfo : EIATTR_SPARSE_MMA_MASK
	.align		4
.L_31:
        /*00a8*/ 	.byte	0x03, 0x50
        /*00aa*/ 	.short	0x0000


	//----- nvinfo : EIATTR_MAXREG_COUNT
	.align		4
        /*00ac*/ 	.byte	0x03, 0x1b
        /*00ae*/ 	.short	0x00ff


	//----- nvinfo : EIATTR_EXIT_INSTR_OFFSETS
	.align		4
        /*00b0*/ 	.byte	0x04, 0x1c
        /*00b2*/ 	.short	(.L_33 - .L_32)


	//   ....[0]....
.L_32:
        /*00b4*/ 	.word	0x00000860


	//   ....[1]....
        /*00b8*/ 	.word	0x000008b0


	//----- nvinfo : EIATTR_REQNTID
	.align		4
.L_33:
        /*00bc*/ 	.byte	0x04, 0x10
        /*00be*/ 	.short	(.L_35 - .L_34)
.L_34:
        /*00c0*/ 	.word	0x00000080
        /*00c4*/ 	.word	0x00000001
        /*00c8*/ 	.word	0x00000001


	//----- nvinfo : EIATTR_CBANK_PARAM_SIZE
	.align		4
.L_35:
        /*00cc*/ 	.byte	0x03, 0x19
        /*00ce*/ 	.short	0x0048


	//----- nvinfo : EIATTR_PARAM_CBANK
	.align		4
        /*00d0*/ 	.byte	0x04, 0x0a
        /*00d2*/ 	.short	(.L_37 - .L_36)
	.align		4
.L_36:
        /*00d4*/ 	.word	index@(.nv.constant0.triton_poi_fused__native_batch_norm_legit_no_training_add_relu_11)
        /*00d8*/ 	.short	0x0210
        /*00da*/ 	.short	0x0048


	//----- nvinfo : EIATTR_SW_WAR
	.align		4
.L_37:
        /*00dc*/ 	.byte	0x04, 0x36
        /*00de*/ 	.short	(.L_39 - .L_38)
.L_38:
        /*00e0*/ 	.word	0x00000008
.L_39:


//--------------------- .nv.callgraph             --------------------------
	.section	.nv.callgraph,"",@"SHT_CUDA_CALLGRAPH"
	.align	4
	.sectionentsize	8
	.align		4
        /*0000*/ 	.word	0x00000000
	.align		4
        /*0004*/ 	.word	0xffffffff
	.align		4
        /*0008*/ 	.word	0x00000000
	.align		4
        /*000c*/ 	.word	0xfffffffe
	.align		4
        /*0010*/ 	.word	0x00000000
	.align		4
        /*0014*/ 	.word	0xfffffffd
	.align		4
        /*0018*/ 	.word	0x00000000
	.align		4
        /*001c*/ 	.word	0xfffffffc


//--------------------- .nv.constant4             --------------------------
	.section	.nv.constant4,"a",@progbits
	.align	8
	.align		8
.nv.constant4:
        /*0000*/ 	.dword	_$_str
	.align		8
        /*0008*/ 	.dword	_$_str_$_2


//--------------------- .text.triton_poi_fused__native_batch_norm_legit_no_training_add_relu_11 --------------------------
	.section	.text.triton_poi_fused__native_batch_norm_legit_no_training_add_relu_11,"ax",@progbits
	.sectionflags	@"SHF_BARRIERS=1"
	.align	128
        .global         triton_poi_fused__native_batch_norm_legit_no_training_add_relu_11
        .type           triton_poi_fused__native_batch_norm_legit_no_training_add_relu_11,@function
        .size           triton_poi_fused__native_batch_norm_legit_no_training_add_relu_11,(.L_x_1 - triton_poi_fused__native_batch_norm_legit_no_training_add_relu_11)
        .other          triton_poi_fused__native_batch_norm_legit_no_training_add_relu_11,@"STO_CUDA_ENTRY STV_DEFAULT"
triton_poi_fused__native_batch_norm_legit_no_training_add_relu_11:
.text.triton_poi_fused__native_batch_norm_legit_no_training_add_relu_11:
[----:B------:R-:W0:Y:S01]  /*0000*/  LDC R1, c[0x0][0x28] ;  /* 0x00000a00ff017b82 */ /* 0x000e220000000800 */
[----:B------:R-:W1:Y:S07]  /*0010*/  S2R R21, SR_CTAID.Y ;  /* 0x0000000000157919 */ /* 0x000e6e0000002600 */
[----:B------:R-:W2:Y:S01]  /*0020*/  LDC.64 R4, c[0x0][0x220] ;  /* 0x00008800ff047b82 */ /* 0x000ea20000000a00 */
[----:B------:R-:W-:Y:S01]  /*0030*/  ULDC.64 UR6, c[0x0][0x208] ;  /* 0x0000820000067ab9 */ /* 0x000fe20000000a00 */
[----:B------:R-:W3:Y:S01]  /*0040*/  S2R R9, SR_TID.X ;  /* 0x0000000000097919 */ /* 0x000ee20000002100 */
[----:B------:R-:W4:Y:S05]  /*0050*/  S2R R11, SR_CTAID.X ;  /* 0x00000000000b7919 */ /* 0x000f2a0000002500 */
[----:B------:R-:W5:Y:S08]  /*0060*/  LDC.64 R18, c[0x0][0x210] ;  /* 0x00008400ff127b82 */ /* 0x000f700000000a00 */
[----:B------:R-:W4:Y:S08]  /*0070*/  LDC.64 R12, c[0x0][0x218] ;  /* 0x00008600ff0c7b82 */ /* 0x000f300000000a00 */
[----:B------:R-:W5:Y:S01]  /*0080*/  LDC.64 R14, c[0x0][0x228] ;  /* 0x00008a00ff0e7b82 */ /* 0x000f620000000a00 */
[----:B-1----:R-:W-:-:S07]  /*0090*/  IMAD.SHL.U32 R21, R21, 0x40, RZ ;  /* 0x0000004015157824 */ /* 0x002fce00078e00ff */
[----:B------:R-:W1:Y:S01]  /*00a0*/  LDC.64 R16, c[0x0][0x230] ;  /* 0x00008c00ff107b82 */ /* 0x000e620000000a00 */
[----:B---3--:R-:W-:-:S05]  /*00b0*/  IMAD.SHL.U32 R10, R9, 0x2, RZ ;  /* 0x00000002090a7824 */ /* 0x008fca00078e00ff */
[----:B------:R-:W-:-:S04]  /*00c0*/  LOP3.LUT R0, R21, 0x3e, R10, 0xf8, !PT ;  /* 0x0000003e15007812 */ /* 0x000fc800078ef80a */
[----:B------:R-:W-:Y:S02]  /*00d0*/  SHF.R.S32.HI R3, RZ, 0x1f, R0 ;  /* 0x0000001fff037819 */ /* 0x000fe40000011400 */
[----:B------:R-:W-:Y:S02]  /*00e0*/  ISETP.GE.AND P1, PT, R0, 0x40, PT ;  /* 0x000000400000780c */ /* 0x000fe40003f26270 */
[----:B------:R-:W-:Y:S02]  /*00f0*/  LEA.HI R7, R3, R0, RZ, 0x4 ;  /* 0x0000000003077211 */ /* 0x000fe400078f20ff */
[----:B------:R-:W-:Y:S02]  /*0100*/  CS2R R2, SRZ ;  /* 0x0000000000027805 */ /* 0x000fe4000001ff00 */
[----:B------:R-:W-:-:S05]  /*0110*/  LOP3.LUT R27, R7, 0xfffffff0, RZ, 0xc0, !PT ;  /* 0xfffffff0071b7812 */ /* 0x000fca00078ec0ff */
[----:B------:R-:W-:-:S04]  /*0120*/  IMAD.IADD R27, R0, 0x1, -R27 ;  /* 0x00000001001b7824 */ /* 0x000fc800078e0a1b */
[----:B--2---:R-:W-:-:S05]  /*0130*/  IMAD.WIDE R4, R27, 0x4, R4 ;  /* 0x000000041b047825 */ /* 0x004fca00078e0204 */
[----:B------:R2:W3:Y:S01]  /*0140*/  @!P1 LDG.E.EL.64 R2, desc[UR6][R4.64] ;  /* 0x0000000604029981 */ /* 0x0004e2000c2e1b00 */
[----:B------:R-:W-:Y:S01]  /*0150*/  LOP3.LUT R20, R9, 0x20, RZ, 0xc0, !PT ;  /* 0x0000002009147812 */ /* 0x000fe200078ec0ff */
[----:B------:R-:W-:Y:S02]  /*0160*/  IMAD.SHL.U32 R7, R7, 0x100, RZ ;  /* 0x0000010007077824 */ /* 0x000fe400078e00ff */
[----:B0---4-:R-:W-:Y:S01]  /*0170*/  IMAD.WIDE R22, R27, 0x4, R12 ;  /* 0x000000041b167825 */ /* 0x011fe200078e020c */
[----:B------:R-:W-:Y:S02]  /*0180*/  LOP3.LUT R8, R20, 0x40, R9, 0xf8, !PT ;  /* 0x0000004014087812 */ /* 0x000fe400078ef809 */
[----:B------:R-:W-:Y:S02]  /*0190*/  LOP3.LUT R7, R7, 0xfffff000, RZ, 0xc0, !PT ;  /* 0xfffff00007077812 */ /* 0x000fe400078ec0ff */
[----:B------:R-:W-:Y:S02]  /*01a0*/  SHF.R.U32.HI R8, RZ, 0x5, R8 ;  /* 0x00000005ff087819 */ /* 0x000fe40000011608 */
[----:B--2---:R-:W-:-:S03]  /*01b0*/  CS2R R4, SRZ ;  /* 0x0000000000047805 */ /* 0x004fc6000001ff00 */
[----:B------:R-:W-:-:S05]  /*01c0*/  IMAD R6, R11, 0x4, R8 ;  /* 0x000000040b067824 */ /* 0x000fca00078e0208 */
[C---:B------:R-:W-:Y:S01]  /*01d0*/  ISETP.GE.AND P0, PT, R6.reuse, 0x100, PT ;  /* 0x000001000600780c */ /* 0x040fe20003f06270 */
[----:B------:R-:W-:-:S03]  /*01e0*/  IMAD R6, R6, 0x10, R27 ;  /* 0x0000001006067824 */ /* 0x000fc600078e021b */
[----:B------:R-:W-:Y:S01]  /*01f0*/  ISETP.LT.AND P0, PT, R0, 0x40, !P0 ;  /* 0x000000400000780c */ /* 0x000fe20004701270 */
[----:B------:R-:W-:Y:S01]  /*0200*/  IMAD.IADD R0, R6, 0x1, R7 ;  /* 0x0000000106007824 */ /* 0x000fe200078e0207 */
[----:B------:R-:W-:-:S03]  /*0210*/  CS2R R6, SRZ ;  /* 0x0000000000067805 */ /* 0x000fc6000001ff00 */
[----:B-----5:R-:W-:-:S03]  /*0220*/  IMAD.WIDE R18, R0, 0x4, R18 ;  /* 0x0000000400127825 */ /* 0x020fc600078e0212 */
[----:B------:R0:W2:Y:S01]  /*0230*/  @!P1 LDG.E.EL.64 R6, desc[UR6][R22.64] ;  /* 0x0000000616069981 */ /* 0x0000a2000c2e1b00 */
[----:B------:R-:W-:Y:S01]  /*0240*/  IMAD.WIDE R24, R27, 0x4, R14 ;  /* 0x000000041b187825 */ /* 0x000fe200078e020e */
[----:B------:R-:W-:-:S03]  /*0250*/  CS2R R14, SRZ ;  /* 0x00000000000e7805 */ /* 0x000fc6000001ff00 */
[----:B------:R4:W2:Y:S01]  /*0260*/  @P0 LDG.E.EL.64 R4, desc[UR6][R18.64] ;  /* 0x0000000612040981 */ /* 0x0008a2000c2e1b00 */
[----:B------:R-:W-:Y:S01]  /*0270*/  CS2R R12, SRZ ;  /* 0x00000000000c7805 */ /* 0x000fe2000001ff00 */
[----:B-1----:R-:W-:Y:S02]  /*0280*/  IMAD.WIDE R26, R27, 0x4, R16 ;  /* 0x000000041b1a7825 */ /* 0x002fe400078e0210 */
[----:B------:R1:W5:Y:S04]  /*0290*/  @!P1 LDG.E.EL.64 R14, desc[UR6][R24.64] ;  /* 0x00000006180e9981 */ /* 0x000368000c2e1b00 */
[----:B------:R1:W5:Y:S01]  /*02a0*/  @!P1 LDG.E.EL.64 R12, desc[UR6][R26.64] ;  /* 0x000000061a0c9981 */ /* 0x000362000c2e1b00 */
[----:B------:R-:W-:Y:S02]  /*02b0*/  SHF.R.U32.HI R17, RZ, 0x1, R9 ;  /* 0x00000001ff117819 */ /* 0x000fe40000011609 */
[----:B------:R-:W-:-:S02]  /*02c0*/  LOP3.LUT R16, R9, 0x40, RZ, 0xc0, !PT ;  /* 0x0000004009107812 */ /* 0x000fc400078ec0ff */
[----:B0-----:R-:W-:Y:S02]  /*02d0*/  SHF.R.U32.HI R23, RZ, 0x1, R20 ;  /* 0x00000001ff177819 */ /* 0x001fe40000011614 */
[----:B------:R-:W-:Y:S02]  /*02e0*/  SGXT.U32 R20, R17, 0x4 ;  /* 0x000000041114781a */ /* 0x000fe40000000000 */
[----:B------:R-:W-:-:S04]  /*02f0*/  SHF.R.U32.HI R22, RZ, 0x1, R16 ;  /* 0x00000001ff167819 */ /* 0x000fc80000011610 */
[----:B------:R-:W-:-:S04]  /*0300*/  LOP3.LUT R16, R22, R23, R20, 0xfe, !PT ;  /* 0x0000001716107212 */ /* 0x000fc800078efe14 */
[----:B------:R-:W-:-:S04]  /*0310*/  LOP3.LUT R21, R16, R21, RZ, 0xfc, !PT ;  /* 0x0000001510157212 */ /* 0x000fc800078efcff */
[----:B------:R-:W-:-:S04]  /*0320*/  SHF.R.S32.HI R16, RZ, 0x1f, R21 ;  /* 0x0000001fff107819 */ /* 0x000fc80000011415 */
[----:B----4-:R-:W-:Y:S02]  /*0330*/  LEA.HI R18, R16, R21, RZ, 0x4 ;  /* 0x0000001510127211 */ /* 0x010fe400078f20ff */
[----:B------:R-:W0:Y:S01]  /*0340*/  LDC.64 R16, c[0x0][0x238] ;  /* 0x00008e00ff107b82 */ /* 0x000e220000000a00 */
[----:B-1----:R-:W-:Y:S02]  /*0350*/  LOP3.LUT R24, R9, 0x1, RZ, 0xc0, !PT ;  /* 0x0000000109187812 */ /* 0x002fe400078ec0ff */
[C---:B------:R-:W-:Y:S01]  /*0360*/  LOP3.LUT R26, R18.reuse, 0xfffff0, RZ, 0xc0, !PT ;  /* 0x00fffff0121a7812 */ /* 0x040fe200078ec0ff */
[----:B------:R-:W-:Y:S02]  /*0370*/  IMAD.SHL.U32 R18, R18, 0x400, RZ ;  /* 0x0000040012127824 */ /* 0x000fe400078e00ff */
[----:B------:R-:W-:Y:S02]  /*0380*/  IMAD R11, R11, 0x2, R24 ;  /* 0x000000020b0b7824 */ /* 0x000fe400078e0218 */
[----:B------:R-:W-:Y:S01]  /*0390*/  IMAD.IADD R26, R21, 0x1, -R26 ;  /* 0x00000001151a7824 */ /* 0x000fe200078e0a1a */
[----:B------:R-:W-:Y:S01]  /*03a0*/  LOP3.LUT R19, R18, 0xffffc000, RZ, 0xc0, !PT ;  /* 0xffffc00012137812 */ /* 0x000fe200078ec0ff */
[----:B------:R-:W-:-:S04]  /*03b0*/  IMAD.SHL.U32 R11, R11, 0x2, RZ ;  /* 0x000000020b0b7824 */ /* 0x000fc800078e00ff */
[----:B------:R-:W-:Y:S01]  /*03c0*/  IMAD R26, R26, 0x100, R19 ;  /* 0x000001001a1a7824 */ /* 0x000fe200078e0213 */
[----:B------:R-:W-:-:S03]  /*03d0*/  ISETP.GE.AND P1, PT, R11, 0x100, PT ;  /* 0x000001000b00780c */ /* 0x000fc60003f26270 */
[----:B------:R-:W-:Y:S01]  /*03e0*/  IMAD.IADD R11, R11, 0x1, R26 ;  /* 0x000000010b0b7824 */ /* 0x000fe200078e021a */
[----:B------:R-:W-:-:S03]  /*03f0*/  ISETP.LT.AND P1, PT, R21, 0x40, !P1 ;  /* 0x000000401500780c */ /* 0x000fc60004f21270 */
[----:B------:R-:W-:-:S04]  /*0400*/  VIADD R19, R11, 0x3000 ;  /* 0x000030000b137836 */ /* 0x000fc80000000000 */
[----:B0-----:R-:W-:Y:S01]  /*0410*/  IMAD.WIDE R16, R19, 0x4, R16 ;  /* 0x0000000413107825 */ /* 0x001fe200078e0210 */
[----:B------:R-:W-:-:S06]  /*0420*/  CS2R R18, SRZ ;  /* 0x0000000000127805 */ /* 0x000fcc000001ff00 */
[----:B------:R0:W4:Y:S01]  /*0430*/  @P1 LDG.E.EL.64 R18, desc[UR6][R16.64] ;  /* 0x0000000610121981 */ /* 0x000122000c2e1b00 */
[----:B------:R-:W1:Y:S01]  /*0440*/  S2UR UR5, SR_CgaCtaId ;  /* 0x00000000000579c3 */ /* 0x000e620000008800 */
[----:B0-----:R-:W-:Y:S01]  /*0450*/  IMAD.MOV.U32 R16, RZ, RZ, 0x3e800000 ;  /* 0x3e800000ff107424 */ /* 0x001fe200078e00ff */
[----:B------:R-:W-:Y:S02]  /*0460*/  UMOV UR4, 0x400 ;  /* 0x0000040000047882 */ /* 0x000fe40000000000 */
[----:B-1----:R-:W-:Y:S01]  /*0470*/  UPRMT UR4, UR5, 0x654, UR4 ;  /* 0x0000065405047896 */ /* 0x002fe20008000004 */
[----:B---3--:R-:W-:Y:S01]  /*0480*/  FADD R2, R2, 9.9999997473787516356e-06 ;  /* 0x3727c5ac02027421 */ /* 0x008fe20000000000 */
[----:B------:R-:W-:-:S03]  /*0490*/  FADD R3, R3, 9.9999997473787516356e-06 ;  /* 0x3727c5ac03037421 */ /* 0x000fc60000000000 */
[----:B------:R-:W0:Y:S08]  /*04a0*/  MUFU.SQRT R21, R2 ;  /* 0x0000000200157308 */ /* 0x000e300000002000 */
[----:B------:R-:W1:Y:S01]  /*04b0*/  MUFU.SQRT R25, R3 ;  /* 0x0000000300197308 */ /* 0x000e620000002000 */
[C---:B0-----:R-:W-:Y:S02]  /*04c0*/  FSETP.GT.AND P2, PT, R21.reuse, 8.50705917302346158658e+37, PT ;  /* 0x7e8000001500780b */ /* 0x041fe40003f44000 */
[----:B------:R-:W-:-:S02]  /*04d0*/  FSETP.GEU.AND P4, PT, R21, 1.175494350822287508e-38, PT ;  /* 0x008000001500780b */ /* 0x000fc40003f8e000 */
[C---:B-1----:R-:W-:Y:S02]  /*04e0*/  FSETP.GT.AND P3, PT, R25.reuse, 8.50705917302346158658e+37, PT ;  /* 0x7e8000001900780b */ /* 0x042fe40003f64000 */
[----:B------:R-:W-:-:S07]  /*04f0*/  FSETP.GEU.AND P5, PT, R25, 1.175494350822287508e-38, PT ;  /* 0x008000001900780b */ /* 0x000fce0003fae000 */
[----:B------:R-:W-:-:S04]  /*0500*/  @P2 FMUL R21, R21, 0.25 ;  /* 0x3e80000015152820 */ /* 0x000fc80000400000 */
[----:B------:R-:W-:Y:S01]  /*0510*/  @!P4 FMUL R21, R21, 16777216 ;  /* 0x4b8000001515c820 */ /* 0x000fe20000400000 */
[----:B------:R-:W-:-:S04]  /*0520*/  @P3 FMUL R25, R25, 0.25 ;  /* 0x3e80000019193820 */ /* 0x000fc80000400000 */
[----:B------:R-:W-:Y:S01]  /*0530*/  @!P5 FMUL R25, R25, 16777216 ;  /* 0x4b8000001919d820 */ /* 0x000fe20000400000 */
[----:B------:R-:W0:Y:S01]  /*0540*/  MUFU.RCP R21, R21 ;  /* 0x0000001500157308 */ /* 0x000e220000001000 */
[----:B------:R-:W-:-:S07]  /*0550*/  FSEL R2, R16, 1, P2 ;  /* 0x3f80000010027808 */ /* 0x000fce0001000000 */
[----:B------:R-:W1:Y:S01]  /*0560*/  MUFU.RCP R25, R25 ;  /* 0x0000001900197308 */ /* 0x000e620000001000 */
[----:B------:R-:W-:Y:S01]  /*0570*/  FSEL R16, R16, 1, P3 ;  /* 0x3f80000010107808 */ /* 0x000fe20001800000 */
[----:B------:R-:W-:Y:S01]  /*0580*/  @!P4 FMUL R2, R2, 16777216 ;  /* 0x4b8000000202c820 */ /* 0x000fe20000400000 */
[----:B--2---:R-:W-:-:S03]  /*0590*/  FADD R5, -R7, R5 ;  /* 0x0000000507057221 */ /* 0x004fc60000000100 */
[----:B------:R-:W-:Y:S01]  /*05a0*/  @!P5 FMUL R16, R16, 16777216 ;  /* 0x4b8000001010d820 */ /* 0x000fe20000400000 */
[----:B------:R-:W-:Y:S01]  /*05b0*/  FADD R4, -R6, R4 ;  /* 0x0000000406047221 */ /* 0x000fe20000000100 */
[----:B0-----:R-:W-:Y:S01]  /*05c0*/  FMUL R7, R21, R2 ;  /* 0x0000000215077220 */ /* 0x001fe20000400000 */
[----:B------:R-:W-:Y:S02]  /*05d0*/  IMAD.SHL.U32 R3, R9, 0x8, RZ ;  /* 0x0000000809037824 */ /* 0x000fe400078e00ff */
[----:B-1----:R-:W-:Y:S01]  /*05e0*/  FMUL R16, R25, R16 ;  /* 0x0000001019107220 */ /* 0x002fe20000400000 */
[----:B------:R-:W-:-:S03]  /*05f0*/  FMUL R7, R4, R7 ;  /* 0x0000000704077220 */ /* 0x000fc60000400000 */
[----:B------:R-:W-:Y:S01]  /*0600*/  FMUL R16, R5, R16 ;  /* 0x0000001005107220 */ /* 0x000fe20000400000 */
[----:B------:R-:W-:Y:S01]  /*0610*/  LOP3.LUT R2, R3, 0xf8, RZ, 0xc0, !PT ;  /* 0x000000f803027812 */ /* 0x000fe200078ec0ff */
[----:B-----5:R-:W-:Y:S02]  /*0620*/  FFMA R7, R7, R14, R12 ;  /* 0x0000000e07077223 */ /* 0x020fe4000000000c */
[----:B------:R-:W-:Y:S01]  /*0630*/  FFMA R13, R16, R15, R13 ;  /* 0x0000000f100d7223 */ /* 0x000fe2000000000d */
[----:B------:R-:W-:Y:S01]  /*0640*/  LOP3.LUT R8, R8, 0xf8, R3, 0xf8, !PT ;  /* 0x000000f808087812 */ /* 0x000fe200078ef803 */
[----:B------:R-:W-:Y:S01]  /*0650*/  VIADD R5, R2, UR4 ;  /* 0x0000000402057c36 */ /* 0x000fe20008000000 */
[----:B------:R-:W-:Y:S02]  /*0660*/  FSETP.GEU.AND P2, PT, R7, RZ, PT ;  /* 0x000000ff0700720b */ /* 0x000fe40003f4e000 */
[----:B------:R-:W-:Y:S01]  /*0670*/  FSETP.GEU.AND P3, PT, R13, RZ, PT ;  /* 0x000000ff0d00720b */ /* 0x000fe20003f6e000 */
[----:B------:R-:W-:Y:S01]  /*0680*/  IMAD R8, R8, 0x4, R5 ;  /* 0x0000000408087824 */ /* 0x000fe200078e0205 */
[----:B------:R-:W-:-:S02]  /*0690*/  FSEL R7, R7, RZ, P2 ;  /* 0x000000ff07077208 */ /* 0x000fc40001000000 */
[----:B------:R-:W-:-:S03]  /*06a0*/  FSEL R13, R13, RZ, P3 ;  /* 0x000000ff0d0d7208 */ /* 0x000fc60001800000 */
[----:B------:R-:W-:Y:S04]  /*06b0*/  STS [R8], R7 ;  /* 0x0000000708007388 */ /* 0x000fe80000000800 */
[----:B------:R-:W-:Y:S01]  /*06c0*/  STS [R8+0x14], R13 ;  /* 0x0000140d08007388 */ /* 0x000fe20000000800 */
[----:B------:R-:W-:Y:S02]  /*06d0*/  LOP3.LUT R5, R10, 0xfc, RZ, 0xc0, !PT ;  /* 0x000000fc0a057812 */ /* 0x000fe400078ec0ff */
[----:B------:R-:W-:-:S04]  /*06e0*/  LOP3.LUT R6, R3, 0x3f8, RZ, 0xc0, !PT ;  /* 0x000003f803067812 */ /* 0x000fc800078ec0ff */
[----:B------:R-:W-:Y:S01]  /*06f0*/  IADD3 R10, R6, UR4, R5 ;  /* 0x00000004060a7c10 */ /* 0x000fe2000fffe005 */
[----:B------:R-:W-:Y:S08]  /*0700*/  BAR.SYNC.DEFER_BLOCKING 0x0 ;  /* 0x0000000000007b1d */ /* 0x000ff00000010000 */
[----:B------:R-:W0:Y:S01]  /*0710*/  LDC.64 R4, c[0x0][0x240] ;  /* 0x00009000ff047b82 */ /* 0x000e220000000a00 */
[----:B------:R-:W-:Y:S04]  /*0720*/  LDS R2, [R10] ;  /* 0x000000000a027984 */ /* 0x000fe80000000800 */
[----:B------:R-:W1:Y:S01]  /*0730*/  LDS R3, [R10+0x4] ;  /* 0x000004000a037984 */ /* 0x000e620000000800 */
[----:B0-----:R-:W-:-:S04]  /*0740*/  IMAD.WIDE R4, R11, 0x4, R4 ;  /* 0x000000040b047825 */ /* 0x001fc800078e0204 */
[C---:B------:R-:W-:Y:S01]  /*0750*/  IMAD.SHL.U32 R12, R24.reuse, 0x80, RZ ;  /* 0x00000080180c7824 */ /* 0x040fe200078e00ff */
[----:B------:R-:W-:-:S04]  /*0760*/  LEA R24, R24, UR4, 0x4 ;  /* 0x0000000418187c11 */ /* 0x000fc8000f8e20ff */
[----:B------:R-:W-:Y:S02]  /*0770*/  LOP3.LUT R23, R23, R12, R20, 0xfe, !PT ;  /* 0x0000000c17177212 */ /* 0x000fe400078efe14 */
[----:B------:R-:W-:Y:S02]  /*0780*/  LEA.HI R12, R12, UR4, RZ, 0x1d ;  /* 0x000000040c0c7c11 */ /* 0x000fe4000f8fe8ff */
[----:B------:R-:W-:-:S05]  /*0790*/  LOP3.LUT R23, R23, R22, RZ, 0xfc, !PT ;  /* 0x0000001617177212 */ /* 0x000fca00078efcff */
[C---:B------:R-:W-:Y:S01]  /*07a0*/  IMAD R24, R23.reuse, 0x4, R24 ;  /* 0x0000000417187824 */ /* 0x040fe200078e0218 */
[----:B-1----:R0:W-:Y:S01]  /*07b0*/  @P1 STG.E.64 desc[UR6][R4.64], R2 ;  /* 0x0000000204001986 */ /* 0x0021e2000c101b06 */
[----:B----4-:R-:W-:Y:S01]  /*07c0*/  FADD R7, R2, R18 ;  /* 0x0000001202077221 */ /* 0x010fe20000000000 */
[----:B------:R-:W-:Y:S01]  /*07d0*/  BAR.SYNC.DEFER_BLOCKING 0x0 ;  /* 0x0000000000007b1d */ /* 0x000fe20000010000 */
[----:B------:R-:W-:Y:S02]  /*07e0*/  IMAD R12, R23, 0x4, R12 ;  /* 0x00000004170c7824 */ /* 0x000fe400078e020c */
[----:B------:R-:W-:Y:S01]  /*07f0*/  FADD R19, R3, R19 ;  /* 0x0000001303137221 */ /* 0x000fe20000000000 */
[----:B------:R-:W-:Y:S02]  /*0800*/  SHF.R.U32.HI R9, RZ, 0x2, R9 ;  /* 0x00000002ff097819 */ /* 0x000fe40000011609 */
[----:B------:R0:W-:Y:S04]  /*0810*/  STS [R24], R7 ;  /* 0x0000000718007388 */ /* 0x0001e80000000800 */
[----:B------:R0:W-:Y:S01]  /*0820*/  STS [R12+0x108], R19 ;  /* 0x000108130c007388 */ /* 0x0001e20000000800 */
[----:B------:R-:W-:-:S04]  /*0830*/  LOP3.LUT R9, R9, 0x18, RZ, 0xc0, !PT ;  /* 0x0000001809097812 */ /* 0x000fc800078ec0ff */
[----:B------:R-:W-:Y:S01]  /*0840*/  IADD3 R9, R6, UR4, R9 ;  /* 0x0000000406097c10 */ /* 0x000fe2000fffe009 */
[----:B------:R-:W-:Y:S06]  /*0850*/  BAR.SYNC.DEFER_BLOCKING 0x0 ;  /* 0x0000000000007b1d */ /* 0x000fec0000010000 */
[----:B0-----:R-:W-:Y:S05]  /*0860*/  @!P0 EXIT ;  /* 0x000000000000894d */ /* 0x001fea0003800000 */
[----:B------:R-:W0:Y:S01]  /*0870*/  LDS.64 R8, [R9] ;  /* 0x0000000009087984 */ /* 0x000e220000000a00 */
[----:B------:R-:W1:Y:S02]  /*0880*/  LDC.64 R2, c[0x0][0x248] ;  /* 0x00009200ff027b82 */ /* 0x000e640000000a00 */
[----:B-1----:R-:W-:-:S05]  /*0890*/  IMAD.WIDE R2, R0, 0x4, R2 ;  /* 0x0000000400027825 */ /* 0x002fca00078e0202 */
[----:B0-----:R-:W-:Y:S01]  /*08a0*/  STG.E.64 desc[UR6][R2.64], R8 ;  /* 0x0000000802007986 */ /* 0x001fe2000c101b06 */
[----:B------:R-:W-:Y:S05]  /*08b0*/  EXIT ;  /* 0x000000000000794d */ /* 0x000fea0003800000 */
.L_x_0:
[----:B------:R-:W-:-:S00]  /*08c0*/  BRA `(.L_x_0) ;  /* 0xfffffffc00fc7947 */ /* 0x000fc0000383ffff */
[----:B------:R-:W-:-:S00]  /*08d0*/  NOP ;  /* 0x0000000000007918 */ /* 0x000fc00000000000 */
        /* <DEDUP_REMOVED lines=10> */
.L_x_1:


//--------------------- .nv.global.init           --------------------------
	.section	.nv.global.init,"aw",@progbits
.nv.global.init:
	.type		_$_str,@object
	.size		_$_str,(_$_str_$_2 - _$_str)
_$_str:
        /*0000*/ 	.byte	0x5f, 0x5f, 0x43, 0x55, 0x44, 0x41, 0x5f, 0x46, 0x54, 0x5a, 0x00
	.type		_$_str_$_2,@object
	.size		_$_str_$_2,(.L_1 - _$_str_$_2)
_$_str_$_2:
        /*000b*/ 	.byte	0x5f, 0x5f, 0x43, 0x55, 0x44, 0x41, 0x5f, 0x50, 0x52, 0x45, 0x43, 0x5f, 0x53, 0x51, 0x52, 0x54
        /*001b*/ 	.byte	0x00
.L_1:


//--------------------- .nv.shared.triton_poi_fused__native_batch_norm_legit_no_training_add_relu_11 --------------------------
	.section	.nv.shared.triton_poi_fused__native_batch_norm_legit_no_training_add_relu_11,"aw",@nobits
	.sectionflags	@""
	.align	16
	.zero		1024


//--------------------- .nv.constant0.triton_poi_fused__native_batch_norm_legit_no_training_add_relu_11 --------------------------
	.section	.nv.constant0.triton_poi_fused__native_batch_norm_legit_no_training_add_relu_11,"a",@progbits
	.sectionflags	@""
	.align	4
.nv.constant0.triton_poi_fused__native_batch_norm_legit_no_training_add_relu_11:
	.zero		600
